//
// Generated by NVIDIA NVVM Compiler
//
// Compiler Build ID: CL-36424714
// Cuda compilation tools, release 13.0, V13.0.88
// Based on NVVM 20.0.0
//

.version 9.0
.target sm_100
.address_size 64

	// .globl	_Z19cuda_simple_mat_mulPfS_S_
.global .align 4 .b8 precalc_xorwow_matrix[102400];
.global .align 4 .b8 precalc_xorwow_offset_matrix[102400];
.global .align 4 .b8 mrg32k3aM1[2304];
.global .align 4 .b8 mrg32k3aM2[2304];
.global .align 4 .b8 mrg32k3aM1SubSeq[2016];
.global .align 4 .b8 mrg32k3aM2SubSeq[2016];
.global .align 4 .b8 mrg32k3aM1Seq[2304];
.global .align 4 .b8 mrg32k3aM2Seq[2304];
.const .align 8 .b8 __cr_lgamma_table[72];

.visible .entry _Z19cuda_simple_mat_mulPfS_S_(
	.param .u64 .ptr .align 1 _Z19cuda_simple_mat_mulPfS_S__param_0,
	.param .u64 .ptr .align 1 _Z19cuda_simple_mat_mulPfS_S__param_1,
	.param .u64 .ptr .align 1 _Z19cuda_simple_mat_mulPfS_S__param_2
)
{
	.reg .pred 	%p<5>;
	.reg .b32 	%r<18>;
	.reg .b32 	%f<28>;
	.reg .b64 	%rd<18>;

	ld.param.u64 	%rd5, [_Z19cuda_simple_mat_mulPfS_S__param_0];
	ld.param.u64 	%rd6, [_Z19cuda_simple_mat_mulPfS_S__param_1];
	ld.param.u64 	%rd7, [_Z19cuda_simple_mat_mulPfS_S__param_2];
	mov.u32 	%r8, %tid.x;
	mov.u32 	%r9, %ctaid.x;
	mov.u32 	%r10, %ntid.x;
	mad.lo.s32 	%r1, %r9, %r10, %r8;
	mov.u32 	%r11, %tid.y;
	mov.u32 	%r12, %ctaid.y;
	mov.u32 	%r13, %ntid.y;
	mad.lo.s32 	%r2, %r12, %r13, %r11;
	setp.gt.u32 	%p1, %r2, 1799;
	setp.gt.s32 	%p2, %r1, 1799;
	or.pred  	%p3, %p1, %p2;
	@%p3 bra 	$L__BB0_4;
	mul.lo.s32 	%r3, %r2, 1800;
	mul.wide.u32 	%rd8, %r3, 4;
	cvta.to.global.u64 	%rd9, %rd5;
	add.s64 	%rd10, %rd8, %rd9;
	add.s64 	%rd17, %rd10, 16;
	cvta.to.global.u64 	%rd11, %rd6;
	add.s64 	%rd2, %rd11, 28800;
	mov.f32 	%f27, 0f00000000;
	mov.b32 	%r17, 0;
	mov.u32 	%r16, %r1;
$L__BB0_2:
	mul.wide.s32 	%rd12, %r16, 4;
	add.s64 	%rd13, %rd2, %rd12;
	ld.global.f32 	%f4, [%rd17+-16];
	ld.global.f32 	%f5, [%rd13+-28800];
	fma.rn.f32 	%f6, %f4, %f5, %f27;
	ld.global.f32 	%f7, [%rd17+-12];
	ld.global.f32 	%f8, [%rd13+-21600];
	fma.rn.f32 	%f9, %f7, %f8, %f6;
	ld.global.f32 	%f10, [%rd17+-8];
	ld.global.f32 	%f11, [%rd13+-14400];
	fma.rn.f32 	%f12, %f10, %f11, %f9;
	ld.global.f32 	%f13, [%rd17+-4];
	ld.global.f32 	%f14, [%rd13+-7200];
	fma.rn.f32 	%f15, %f13, %f14, %f12;
	ld.global.f32 	%f16, [%rd17];
	ld.global.f32 	%f17, [%rd13];
	fma.rn.f32 	%f18, %f16, %f17, %f15;
	ld.global.f32 	%f19, [%rd17+4];
	ld.global.f32 	%f20, [%rd13+7200];
	fma.rn.f32 	%f21, %f19, %f20, %f18;
	ld.global.f32 	%f22, [%rd17+8];
	ld.global.f32 	%f23, [%rd13+14400];
	fma.rn.f32 	%f24, %f22, %f23, %f21;
	ld.global.f32 	%f25, [%rd17+12];
	ld.global.f32 	%f26, [%rd13+21600];
	fma.rn.f32 	%f27, %f25, %f26, %f24;
	add.s32 	%r17, %r17, 8;
	add.s64 	%rd17, %rd17, 32;
	add.s32 	%r16, %r16, 14400;
	setp.ne.s32 	%p4, %r17, 1800;
	@%p4 bra 	$L__BB0_2;
	add.s32 	%r15, %r3, %r1;
	cvta.to.global.u64 	%rd14, %rd7;
	mul.wide.s32 	%rd15, %r15, 4;
	add.s64 	%rd16, %rd14, %rd15;
	st.global.f32 	[%rd16], %f27;
$L__BB0_4:
	ret;

}


// ===== COMPILED SASS (sm_100) =====

	.target	sm_100

	.elftype	@"ET_EXEC"


//--------------------- .note.nv.tkinfo           --------------------------
	.section	.note.nv.tkinfo,"",@"SHT_NOTE"
	.sectionflags	@"SHF_NOTE_NV_TKINFO"
	.tkinfo
        /*0018*/ 	.word	0x00000002
        /*0030*/ 	.string	""
        /*0030*/ 	.string	"ptxas"
        /*0030*/ 	.string	"Cuda compilation tools, release 13.0, V13.0.88"
        /*0030*/ 	.string	"Build cuda_13.0.r13.0/compiler.36424714_0"
        /*0030*/ 	.string	"-arch sm_100 -m 64 "



//--------------------- .note.nv.cuinfo           --------------------------
	.section	.note.nv.cuinfo,"",@"SHT_NOTE"
	.sectionflags	@"SHF_NOTE_NV_CUINFO"
        /*0018*/ 	.short	0x0002
        /*001a*/ 	.short	0x0064
        /*001c*/ 	.short	0x0082
	.zero		2


//--------------------- .nv.info                  --------------------------
	.section	.nv.info,"",@"SHT_CUDA_INFO"
	.align	4


	//----- nvinfo : EIATTR_REGCOUNT
	.align		4
        /*0000*/ 	.byte	0x04, 0x2f
        /*0002*/ 	.short	(.L_10 - .L_9)
	.align		4
.L_9:
        /*0004*/ 	.word	index@(_Z19cuda_simple_mat_mulPfS_S_)
        /*0008*/ 	.word	0x00000020


	//----- nvinfo : EIATTR_FRAME_SIZE
	.align		4
.L_10:
        /*000c*/ 	.byte	0x04, 0x11
        /*000e*/ 	.short	(.L_12 - .L_11)
	.align		4
.L_11:
        /*0010*/ 	.word	index@(_Z19cuda_simple_mat_mulPfS_S_)
        /*0014*/ 	.word	0x00000000


	//----- nvinfo : EIATTR_MIN_STACK_SIZE
	.align		4
.L_12:
        /*0018*/ 	.byte	0x04, 0x12
        /*001a*/ 	.short	(.L_14 - .L_13)
	.align		4
.L_13:
        /*001c*/ 	.word	index@(_Z19cuda_simple_mat_mulPfS_S_)
        /*0020*/ 	.word	0x00000000
.L_14:


//--------------------- .nv.compat                --------------------------
	.section	.nv.compat,"",@"SHT_CUDA_COMPAT_INFO"
	.align	4
        /*0000*/ 	.byte	0x02, 0x09, 0x00, 0x00, 0x02, 0x02, 0x01, 0x00, 0x02, 0x05, 0x05, 0x00, 0x03, 0x07, 0x01, 0x01
        /*0010*/ 	.byte	0x02, 0x03, 0x00, 0x00, 0x02, 0x06, 0x01, 0x00, 0x04, 0x0b, 0x08, 0x00, 0x09, 0x00, 0x00, 0x00
        /*0020*/ 	.byte	0x00, 0x00, 0x00, 0x00


//--------------------- .nv.info._Z19cuda_simple_mat_mulPfS_S_ --------------------------
	.section	.nv.info._Z19cuda_simple_mat_mulPfS_S_,"",@"SHT_CUDA_INFO"
	.sectionflags	@""
	.align	4


	//----- nvinfo : EIATTR_CUDA_API_VERSION
	.align		4
        /*0000*/ 	.byte	0x04, 0x37
        /*0002*/ 	.short	(.L_16 - .L_15)
.L_15:
        /*0004*/ 	.word	0x00000082


	//----- nvinfo : EIATTR_KPARAM_INFO
	.align		4
.L_16:
        /*0008*/ 	.byte	0x04, 0x17
        /*000a*/ 	.short	(.L_18 - .L_17)
.L_17:
        /*000c*/ 	.word	0x00000000
        /*0010*/ 	.short	0x0002
        /*0012*/ 	.short	0x0010
        /*0014*/ 	.byte	0x00, 0xf5, 0x21, 0x00


	//----- nvinfo : EIATTR_KPARAM_INFO
	.align		4
.L_18:
        /*0018*/ 	.byte	0x04, 0x17
        /*001a*/ 	.short	(.L_20 - .L_19)
.L_19:
        /*001c*/ 	.word	0x00000000
        /*0020*/ 	.short	0x0001
        /*0022*/ 	.short	0x0008
        /*0024*/ 	.byte	0x00, 0xf5, 0x21, 0x00


	//----- nvinfo : EIATTR_KPARAM_INFO
	.align		4
.L_20:
        /*0028*/ 	.byte	0x04, 0x17
        /*002a*/ 	.short	(.L_22 - .L_21)
.L_21:
        /*002c*/ 	.word	0x00000000
        /*0030*/ 	.short	0x0000
        /*0032*/ 	.short	0x0000
        /*0034*/ 	.byte	0x00, 0xf5, 0x21, 0x00


	//----- nvinfo : EIATTR_SPARSE_MMA_MASK
	.align		4
.L_22:
        /*0038*/ 	.byte	0x03, 0x50
        /*003a*/ 	.short	0x0000


	//----- nvinfo : EIATTR_MAXREG_COUNT
	.align		4
        /*003c*/ 	.byte	0x03, 0x1b
        /*003e*/ 	.short	0x00ff


	//----- nvinfo : EIATTR_MERCURY_ISA_VERSION
	.align		4
        /*0040*/ 	.byte	0x03, 0x5f
        /*0042*/ 	.short	0x0101


	//----- nvinfo : EIATTR_VRC_CTA_INIT_COUNT
	.align		4
        /*0044*/ 	.byte	0x02, 0x4a
	.zero		1
	.zero		1


	//----- nvinfo : EIATTR_EXIT_INSTR_OFFSETS
	.align		4
        /*0048*/ 	.byte	0x04, 0x1c
        /*004a*/ 	.short	(.L_24 - .L_23)


	//   ....[0]....
.L_23:
        /*004c*/ 	.word	0x000000b0


	//   ....[1]....
        /*0050*/ 	.word	0x00000f20


	//----- nvinfo : EIATTR_CBANK_PARAM_SIZE
	.align		4
.L_24:
        /*0054*/ 	.byte	0x03, 0x19
        /*0056*/ 	.short	0x0018


	//----- nvinfo : EIATTR_PARAM_CBANK
	.align		4
        /*0058*/ 	.byte	0x04, 0x0a
        /*005a*/ 	.short	(.L_26 - .L_25)
	.align		4
.L_25:
        /*005c*/ 	.word	index@(.nv.constant0._Z19cuda_simple_mat_mulPfS_S_)
        /*0060*/ 	.short	0x0380
        /*0062*/ 	.short	0x0018


	//----- nvinfo : EIATTR_SW_WAR
	.align		4
.L_26:
        /*0064*/ 	.byte	0x04, 0x36
        /*0066*/ 	.short	(.L_28 - .L_27)
.L_27:
        /*0068*/ 	.word	0x00000008
.L_28:


//--------------------- .nv.callgraph             --------------------------
	.section	.nv.callgraph,"",@"SHT_CUDA_CALLGRAPH"
	.align	4
	.sectionentsize	8
	.align		4
        /*0000*/ 	.word	0x00000000
	.align		4
        /*0004*/ 	.word	0xffffffff
	.align		4
        /*0008*/ 	.word	0x00000000
	.align		4
        /*000c*/ 	.word	0xfffffffe
	.align		4
        /*0010*/ 	.word	0x00000000
	.align		4
        /*0014*/ 	.word	0xfffffffd
	.align		4
        /*0018*/ 	.word	0x00000000
	.align		4
        /*001c*/ 	.word	0xfffffffc


//--------------------- .nv.constant4             --------------------------
	.section	.nv.constant4,"a",@progbits
	.align	8
	.align		8
.nv.constant4:
        /*0000*/ 	.dword	precalc_xorwow_matrix
	.align		8
        /*0008*/ 	.dword	precalc_xorwow_offset_matrix
	.align		8
        /*0010*/ 	.dword	mrg32k3aM1
	.align		8
        /*0018*/ 	.dword	mrg32k3aM2
	.align		8
        /*0020*/ 	.dword	mrg32k3aM1SubSeq
	.align		8
        /*0028*/ 	.dword	mrg32k3aM2SubSeq
	.align		8
        /*0030*/ 	.dword	mrg32k3aM1Seq
	.align		8
        /*0038*/ 	.dword	mrg32k3aM2Seq


//--------------------- .nv.constant3             --------------------------
	.section	.nv.constant3,"a",@progbits
	.align	8
.nv.constant3:
	.type		__cr_lgamma_table,@object
	.size		__cr_lgamma_table,(.L_8 - __cr_lgamma_table)
__cr_lgamma_table:
        /*0000*/ 	.byte	0x00, 0x00, 0x00, 0x00, 0x00, 0x00, 0x00, 0x00, 0x00, 0x00, 0x00, 0x00, 0x00, 0x00, 0x00, 0x00
        /*0010*/ 	.byte	0xef, 0x39, 0xfa, 0xfe, 0x42, 0x2e, 0xe6, 0x3f, 0x02, 0x20, 0x2a, 0xfa, 0x0b, 0xab, 0xfc, 0x3f
        /*0020*/ 	.byte	0xf9, 0x2c, 0x92, 0x7c, 0xa7, 0x6c, 0x09, 0x40, 0xc9, 0x79, 0x44, 0x3c, 0x64, 0x26, 0x13, 0x40
        /*0030*/ 	.byte	0xca, 0x01, 0xcf, 0x3a, 0x27, 0x51, 0x1a, 0x40, 0x30, 0xcc, 0x2d, 0xf3, 0xe1, 0x0c, 0x21, 0x40
        /*0040*/ 	.byte	0x0d, 0xb7, 0xfc, 0x82, 0x8e, 0x35, 0x25, 0x40
.L_8:


//--------------------- .text._Z19cuda_simple_mat_mulPfS_S_ --------------------------
	.section	.text._Z19cuda_simple_mat_mulPfS_S_,"ax",@progbits
	.align	128
        .global         _Z19cuda_simple_mat_mulPfS_S_
        .type           _Z19cuda_simple_mat_mulPfS_S_,@function
        .size           _Z19cuda_simple_mat_mulPfS_S_,(.L_x_2 - _Z19cuda_simple_mat_mulPfS_S_)
        .other          _Z19cuda_simple_mat_mulPfS_S_,@"STO_CUDA_ENTRY STV_DEFAULT"
_Z19cuda_simple_mat_mulPfS_S_:
.text._Z19cuda_simple_mat_mulPfS_S_:
[----:B------:R-:W-:Y:S01]  /*0000*/  LDC R1, c[0x0][0x37c] ;  /* 0x0000df00ff017b82 */ /* 0x000fe20000000800 */
[----:B------:R-:W0:Y:S07]  /*0010*/  S2R R11, SR_TID.X ;  /* 0x00000000000b7919 */ /* 0x000e2e0000002100 */
[----:B------:R-:W0:Y:S01]  /*0020*/  S2UR UR4, SR_CTAID.X ;  /* 0x00000000000479c3 */ /* 0x000e220000002500 */
[----:B------:R-:W1:Y:S07]  /*0030*/  S2R R10, SR_TID.Y ;  /* 0x00000000000a7919 */ /* 0x000e6e0000002200 */
[----:B------:R-:W0:Y:S08]  /*0040*/  LDC R0, c[0x0][0x360] ;  /* 0x0000d800ff007b82 */ /* 0x000e300000000800 */
[----:B------:R-:W1:Y:S08]  /*0050*/  S2UR UR5, SR_CTAID.Y ;  /* 0x00000000000579c3 */ /* 0x000e700000002600 */
[----:B------:R-:W1:Y:S01]  /*0060*/  LDC R3, c[0x0][0x364] ;  /* 0x0000d900ff037b82 */ /* 0x000e620000000800 */
[----:B0-----:R-:W-:-:S05]  /*0070*/  IMAD R11, R0, UR4, R11 ;  /* 0x00000004000b7c24 */ /* 0x001fca000f8e020b */
[----:B------:R-:W-:Y:S01]  /*0080*/  ISETP.GT.AND P0, PT, R11, 0x707, PT ;  /* 0x000007070b00780c */ /* 0x000fe20003f04270 */
[----:B-1----:R-:W-:-:S05]  /*0090*/  IMAD R10, R3, UR5, R10 ;  /* 0x00000005030a7c24 */ /* 0x002fca000f8e020a */
[----:B------:R-:W-:-:S13]  /*00a0*/  ISETP.GT.U32.OR P0, PT, R10, 0x707, P0 ;  /* 0x000007070a00780c */ /* 0x000fda0000704470 */
[----:B------:R-:W-:Y:S05]  /*00b0*/  @P0 EXIT ;  /* 0x000000000000094d */ /* 0x000fea0003800000 */
[----:B------:R-:W0:Y:S01]  /*00c0*/  LDCU.64 UR4, c[0x0][0x388] ;  /* 0x00007100ff0477ac */ /* 0x000e220008000a00 */
[----:B------:R-:W1:Y:S01]  /*00d0*/  LDC.64 R4, c[0x0][0x380] ;  /* 0x0000e000ff047b82 */ /* 0x000e620000000a00 */
[----:B------:R-:W-:Y:S01]  /*00e0*/  IMAD R10, R10, 0x708, RZ ;  /* 0x000007080a0a7824 */ /* 0x000fe200078e02ff */
[----:B------:R-:W2:Y:S01]  /*00f0*/  LDCU.64 UR6, c[0x0][0x358] ;  /* 0x00006b00ff0677ac */ /* 0x000ea20008000a00 */
[----:B0-----:R-:W-:-:S04]  /*0100*/  UIADD3 UR4, UP0, UPT, UR4, 0x7080, URZ ;  /* 0x0000708004047890 */ /* 0x001fc8000ff1e0ff */
[----:B------:R-:W-:Y:S02]  /*0110*/  UIADD3.X UR5, UPT, UPT, URZ, UR5, URZ, UP0, !UPT ;  /* 0x00000005ff057290 */ /* 0x000fe400087fe4ff */
[----:B------:R-:W-:Y:S01]  /*0120*/  MOV R2, UR4 ;  /* 0x0000000400027c02 */ /* 0x000fe20008000f00 */
[----:B-1----:R-:W-:-:S03]  /*0130*/  IMAD.WIDE.U32 R4, R10, 0x4, R4 ;  /* 0x000000040a047825 */ /* 0x002fc600078e0004 */
[----:B------:R-:W-:Y:S02]  /*0140*/  MOV R3, UR5 ;  /* 0x0000000500037c02 */ /* 0x000fe40008000f00 */
[----:B--2---:R-:W2:Y:S01]  /*0150*/  LDG.E R0, desc[UR6][R4.64] ;  /* 0x0000000604007981 */ /* 0x004ea2000c1e1900 */
[----:B------:R-:W-:-:S03]  /*0160*/  IMAD.WIDE R6, R11, 0x4, R2 ;  /* 0x000000040b067825 */ /* 0x000fc600078e0202 */
[----:B------:R-:W3:Y:S04]  /*0170*/  LDG.E R17, desc[UR6][R4.64+0x4] ;  /* 0x0000040604117981 */ /* 0x000ee8000c1e1900 */
[----:B------:R-:W2:Y:S04]  /*0180*/  LDG.E R13, desc[UR6][R6.64+-0x7080] ;  /* 0xff8f8006060d7981 */ /* 0x000ea8000c1e1900 */
[----:B------:R-:W3:Y:S04]  /*0190*/  LDG.E R14, desc[UR6][R6.64+-0x5460] ;  /* 0xffaba006060e7981 */ /* 0x000ee8000c1e1900 */
[----:B------:R-:W4:Y:S04]  /*01a0*/  LDG.E R19, desc[UR6][R4.64+0x8] ;  /* 0x0000080604137981 */ /* 0x000f28000c1e1900 */
[----:B------:R-:W4:Y:S04]  /*01b0*/  LDG.E R16, desc[UR6][R6.64+-0x3840] ;  /* 0xffc7c00606107981 */ /* 0x000f28000c1e1900 */
[----:B------:R-:W5:Y:S04]  /*01c0*/  LDG.E R21, desc[UR6][R4.64+0xc] ;  /* 0x00000c0604157981 */ /* 0x000f68000c1e1900 */
        /* <DEDUP_REMOVED lines=8> */
[----:B------:R0:W5:Y:S01]  /*0250*/  LDG.E R15, desc[UR6][R4.64+0x1c] ;  /* 0x00001c06040f7981 */ /* 0x000162000c1e1900 */
[----:B------:R-:W-:Y:S01]  /*0260*/  UMOV UR4, 0x8 ;  /* 0x0000000800047882 */ /* 0x000fe20000000000 */
[----:B--2---:R-:W-:-:S04]  /*0270*/  FFMA R0, R0, R13, RZ ;  /* 0x0000000d00007223 */ /* 0x004fc800000000ff */
[----:B---3--:R-:W-:-:S04]  /*0280*/  FFMA R0, R17, R14, R0 ;  /* 0x0000000e11007223 */ /* 0x008fc80000000000 */
[----:B----4-:R-:W-:-:S04]  /*0290*/  FFMA R0, R19, R16, R0 ;  /* 0x0000001013007223 */ /* 0x010fc80000000000 */
[----:B-----5:R-:W-:-:S04]  /*02a0*/  FFMA R0, R21, R18, R0 ;  /* 0x0000001215007223 */ /* 0x020fc80000000000 */
[----:B------:R-:W-:-:S04]  /*02b0*/  FFMA R0, R23, R20, R0 ;  /* 0x0000001417007223 */ /* 0x000fc80000000000 */
[----:B------:R-:W-:Y:S01]  /*02c0*/  FFMA R25, R25, R22, R0 ;  /* 0x0000001619197223 */ /* 0x000fe20000000000 */
[----:B------:R-:W-:Y:S02]  /*02d0*/  IADD3 R0, P0, PT, R4, 0x30, RZ ;  /* 0x0000003004007810 */ /* 0x000fe40007f1e0ff */
[----:B------:R-:W-:Y:S01]  /*02e0*/  IADD3 R13, PT, PT, R11, 0x3840, RZ ;  /* 0x000038400b0d7810 */ /* 0x000fe20007ffe0ff */
[----:B------:R-:W-:Y:S01]  /*02f0*/  FFMA R8, R8, R9, R25 ;  /* 0x0000000908087223 */ /* 0x000fe20000000019 */
[----:B0-----:R-:W-:-:S03]  /*0300*/  IADD3.X R5, PT, PT, RZ, R5, RZ, P0, !PT ;  /* 0x00000005ff057210 */ /* 0x001fc600007fe4ff */
[----:B------:R-:W-:-:S07]  /*0310*/  FFMA R15, R15, R12, R8 ;  /* 0x0000000c0f0f7223 */ /* 0x000fce0000000008 */
.L_x_0:
[----:B------:R-:W-:Y:S01]  /*0320*/  IMAD.WIDE R8, R13, 0x4, R2 ;  /* 0x000000040d087825 */ /* 0x000fe200078e0202 */
[----:B------:R-:W-:-:S04]  /*0330*/  MOV R4, R0 ;  /* 0x0000000000047202 */ /* 0x000fc80000000f00 */
[----:B------:R-:W2:Y:S04]  /*0340*/  LDG.E R24, desc[UR6][R8.64+-0x7080] ;  /* 0xff8f800608187981 */ /* 0x000ea8000c1e1900 */
[----:B------:R-:W2:Y:S04]  /*0350*/  LDG.E R14, desc[UR6][R4.64+-0x10] ;  /* 0xfffff006040e7981 */ /* 0x000ea8000c1e1900 */
[----:B------:R-:W3:Y:S04]  /*0360*/  LDG.E R17, desc[UR6][R4.64+-0xc] ;  /* 0xfffff40604117981 */ /* 0x000ee8000c1e1900 */
        /* <DEDUP_REMOVED lines=10> */
[----:B------:R-:W5:Y:S01]  /*0410*/  LDG.E R19, desc[UR6][R8.64+0x3840] ;  /* 0x0038400608137981 */ /* 0x000f62000c1e1900 */
[----:B------:R-:W-:-:S03]  /*0420*/  IADD3 R29, PT, PT, R13, 0x3840, RZ ;  /* 0x000038400d1d7810 */ /* 0x000fc60007ffe0ff */
[----:B------:R-:W5:Y:S04]  /*0430*/  LDG.E R22, desc[UR6][R8.64+0x5460] ;  /* 0x0054600608167981 */ /* 0x000f68000c1e1900 */
[----:B------:R-:W5:Y:S04]  /*0440*/  LDG.E R27, desc[UR6][R4.64+0xc] ;  /* 0x00000c06041b7981 */ /* 0x000f68000c1e1900 */
[----:B------:R-:W5:Y:S01]  /*0450*/  LDG.E R8, desc[UR6][R4.64+0x18] ;  /* 0x0000180604087981 */ /* 0x000f62000c1e1900 */
[----:B--2---:R-:W-:Y:S01]  /*0460*/  FFMA R24, R14, R24, R15 ;  /* 0x000000180e187223 */ /* 0x004fe2000000000f */
[----:B------:R-:W-:-:S05]  /*0470*/  IMAD.WIDE R14, R29, 0x4, R2 ;  /* 0x000000041d0e7825 */ /* 0x000fca00078e0202 */
[----:B------:R-:W2:Y:S01]  /*0480*/  LDG.E R9, desc[UR6][R14.64+-0x3840] ;  /* 0xffc7c0060e097981 */ /* 0x000ea2000c1e1900 */
[----:B---3--:R-:W-:-:S03]  /*0490*/  FFMA R29, R17, R16, R24 ;  /* 0x00000010111d7223 */ /* 0x008fc60000000018 */
[----:B------:R-:W3:Y:S04]  /*04a0*/  LDG.E R16, desc[UR6][R4.64+0x10] ;  /* 0x0000100604107981 */ /* 0x000ee8000c1e1900 */
[----:B------:R-:W3:Y:S01]  /*04b0*/  LDG.E R17, desc[UR6][R14.64+-0x7080] ;  /* 0xff8f80060e117981 */ /* 0x000ee2000c1e1900 */
[----:B----4-:R-:W-:-:S03]  /*04c0*/  FFMA R29, R6, R7, R29 ;  /* 0x00000007061d7223 */ /* 0x010fc6000000001d */
[----:B------:R-:W4:Y:S04]  /*04d0*/  LDG.E R6, desc[UR6][R4.64+0x14] ;  /* 0x0000140604067981 */ /* 0x000f28000c1e1900 */
[----:B------:R-:W4:Y:S01]  /*04e0*/  LDG.E R7, desc[UR6][R14.64+-0x5460] ;  /* 0xffaba0060e077981 */ /* 0x000f22000c1e1900 */
[----:B-----5:R-:W-:-:S03]  /*04f0*/  FFMA R25, R20, R25, R29 ;  /* 0x0000001914197223 */ /* 0x020fc6000000001d */
[----:B------:R-:W5:Y:S01]  /*0500*/  LDG.E R20, desc[UR6][R14.64+0x1c20] ;  /* 0x001c20060e147981 */ /* 0x000f62000c1e1900 */
[----:B------:R-:W-:-:S03]  /*0510*/  FFMA R23, R0, R23, R25 ;  /* 0x0000001700177223 */ /* 0x000fc60000000019 */
[----:B------:R-:W5:Y:S04]  /*0520*/  LDG.E R0, desc[UR6][R4.64+0x1c] ;  /* 0x00001c0604007981 */ /* 0x000f68000c1e1900 */
[----:B------:R-:W5:Y:S01]  /*0530*/  LDG.E R25, desc[UR6][R14.64+-0x1c20] ;  /* 0xffe3e0060e197981 */ /* 0x000f62000c1e1900 */
[----:B------:R-:W-:-:S03]  /*0540*/  FFMA R21, R12, R21, R23 ;  /* 0x000000150c157223 */ /* 0x000fc60000000017 */
[----:B------:R-:W5:Y:S04]  /*0550*/  LDG.E R12, desc[UR6][R4.64+0x20] ;  /* 0x00002006040c7981 */ /* 0x000f68000c1e1900 */
[----:B------:R-:W5:Y:S01]  /*0560*/  LDG.E R23, desc[UR6][R14.64] ;  /* 0x000000060e177981 */ /* 0x000f62000c1e1900 */
[----:B------:R-:W-:-:S03]  /*0570*/  FFMA R24, R18, R19, R21 ;  /* 0x0000001312187223 */ /* 0x000fc60000000015 */
[----:B------:R-:W5:Y:S04]  /*0580*/  LDG.E R19, desc[UR6][R4.64+0x24] ;  /* 0x0000240604137981 */ /* 0x000f68000c1e1900 */
[----:B------:R-:W5:Y:S04]  /*0590*/  LDG.E R18, desc[UR6][R4.64+0x28] ;  /* 0x0000280604127981 */ /* 0x000f68000c1e1900 */
[----:B------:R-:W5:Y:S01]  /*05a0*/  LDG.E R21, desc[UR6][R14.64+0x3840] ;  /* 0x003840060e157981 */ /* 0x000f62000c1e1900 */
[----:B------:R-:W-:Y:S01]  /*05b0*/  FFMA R27, R27, R22, R24 ;  /* 0x000000161b1b7223 */ /* 0x000fe20000000018 */
[----:B------:R-:W-:-:S02]  /*05c0*/  IADD3 R24, PT, PT, R13, 0x7080, RZ ;  /* 0x000070800d187810 */ /* 0x000fc40007ffe0ff */
[----:B------:R0:W5:Y:S01]  /*05d0*/  LDG.E R22, desc[UR6][R14.64+0x5460] ;  /* 0x005460060e167981 */ /* 0x000162000c1e1900 */
[----:B---3--:R-:W-:Y:S02]  /*05e0*/  FFMA R29, R16, R17, R27 ;  /* 0x00000011101d7223 */ /* 0x008fe4000000001b */
[----:B------:R-:W-:Y:S01]  /*05f0*/  IMAD.WIDE R16, R24, 0x4, R2 ;  /* 0x0000000418107825 */ /* 0x000fe200078e0202 */
[----:B------:R-:W3:Y:S04]  /*0600*/  LDG.E R27, desc[UR6][R4.64+0x2c] ;  /* 0x00002c06041b7981 */ /* 0x000ee8000c1e1900 */
[----:B------:R-:W3:Y:S01]  /*0610*/  LDG.E R15, desc[UR6][R16.64+-0x3840] ;  /* 0xffc7c006100f7981 */ /* 0x000ee2000c1e1900 */
[----:B----4-:R-:W-:-:S03]  /*0620*/  FFMA R29, R6, R7, R29 ;  /* 0x00000007061d7223 */ /* 0x010fc6000000001d */
[----:B------:R-:W4:Y:S01]  /*0630*/  LDG.E R6, desc[UR6][R4.64+0x30] ;  /* 0x0000300604067981 */ /* 0x000f22000c1e1900 */
[----:B--2---:R-:W-:-:S03]  /*0640*/  FFMA R29, R8, R9, R29 ;  /* 0x00000009081d7223 */ /* 0x004fc6000000001d */
[----:B------:R-:W4:Y:S04]  /*0650*/  LDG.E R7, desc[UR6][R16.64+-0x7080] ;  /* 0xff8f800610077981 */ /* 0x000f28000c1e1900 */
[----:B------:R-:W2:Y:S04]  /*0660*/  LDG.E R8, desc[UR6][R4.64+0x34] ;  /* 0x0000340604087981 */ /* 0x000ea8000c1e1900 */
[----:B------:R-:W2:Y:S01]  /*0670*/  LDG.E R9, desc[UR6][R16.64+-0x5460] ;  /* 0xffaba00610097981 */ /* 0x000ea2000c1e1900 */
[----:B-----5:R-:W-:-:S03]  /*0680*/  FFMA R25, R0, R25, R29 ;  /* 0x0000001900197223 */ /* 0x020fc6000000001d */
[----:B------:R-:W5:Y:S01]  /*0690*/  LDG.E R0, desc[UR6][R4.64+0x38] ;  /* 0x0000380604007981 */ /* 0x000f62000c1e1900 */
[----:B0-----:R-:W-:-:S03]  /*06a0*/  FFMA R14, R12, R23, R25 ;  /* 0x000000170c0e7223 */ /* 0x001fc60000000019 */
        /* <DEDUP_REMOVED lines=8> */
[----:B------:R-:W5:Y:S04]  /*0730*/  LDG.E R18, desc[UR6][R4.64+0x48] ;  /* 0x0000480604127981 */ /* 0x000f68000c1e1900 */
[----:B------:R-:W5:Y:S01]  /*0740*/  LDG.E R23, desc[UR6][R16.64+0x3840] ;  /* 0x0038400610177981 */ /* 0x000f62000c1e1900 */
[----:B---3--:R-:W-:Y:S01]  /*0750*/  FFMA R27, R27, R22, R24 ;  /* 0x000000161b1b7223 */ /* 0x008fe20000000018 */
[----:B------:R-:W-:-:S02]  /*0760*/  IADD3 R24, PT, PT, R13, 0xa8c0, RZ ;  /* 0x0000a8c00d187810 */ /* 0x000fc40007ffe0ff */
[----:B------:R-:W3:Y:S01]  /*0770*/  LDG.E R22, desc[UR6][R16.64+0x5460] ;  /* 0x0054600610167981 */ /* 0x000ee2000c1e1900 */
[----:B----4-:R-:W-:Y:S02]  /*0780*/  FFMA R29, R6, R7, R27 ;  /* 0x00000007061d7223 */ /* 0x010fe4000000001b */
[----:B------:R-:W-:Y:S01]  /*0790*/  IMAD.WIDE R6, R24, 0x4, R2 ;  /* 0x0000000418067825 */ /* 0x000fe200078e0202 */
[----:B------:R-:W3:Y:S04]  /*07a0*/  LDG.E R27, desc[UR6][R4.64+0x4c] ;  /* 0x00004c06041b7981 */ /* 0x000ee8000c1e1900 */
[----:B------:R-:W4:Y:S01]  /*07b0*/  LDG.E R17, desc[UR6][R6.64+-0x3840] ;  /* 0xffc7c00606117981 */ /* 0x000f22000c1e1900 */
[----:B--2---:R-:W-:-:S03]  /*07c0*/  FFMA R29, R8, R9, R29 ;  /* 0x00000009081d7223 */ /* 0x004fc6000000001d */
[----:B------:R-:W2:Y:S01]  /*07d0*/  LDG.E R8, desc[UR6][R4.64+0x50] ;  /* 0x0000500604087981 */ /* 0x000ea2000c1e1900 */
[----:B-----5:R-:W-:-:S03]  /*07e0*/  FFMA R29, R0, R15, R29 ;  /* 0x0000000f001d7223 */ /* 0x020fc6000000001d */
[----:B------:R-:W2:Y:S04]  /*07f0*/  LDG.E R9, desc[UR6][R6.64+-0x7080] ;  /* 0xff8f800606097981 */ /* 0x000ea8000c1e1900 */
[----:B------:R-:W5:Y:S04]  /*0800*/  LDG.E R0, desc[UR6][R4.64+0x54] ;  /* 0x0000540604007981 */ /* 0x000f68000c1e1900 */
[----:B------:R-:W5:Y:S01]  /*0810*/  LDG.E R15, desc[UR6][R6.64+-0x5460] ;  /* 0xffaba006060f7981 */ /* 0x000f62000c1e1900 */
[----:B------:R-:W-:-:S03]  /*0820*/  FFMA R25, R12, R25, R29 ;  /* 0x000000190c197223 */ /* 0x000fc6000000001d */
[----:B------:R-:W4:Y:S04]  /*0830*/  LDG.E R12, desc[UR6][R4.64+0x58] ;  /* 0x00005806040c7981 */ /* 0x000f28000c1e1900 */
[----:B------:R-:W4:Y:S01]  /*0840*/  LDG.E R16, desc[UR6][R4.64+0x60] ;  /* 0x0000600604107981 */ /* 0x000f22000c1e1900 */
        /* <DEDUP_REMOVED lines=8> */
[----:B------:R-:W4:Y:S04]  /*08d0*/  LDG.E R18, desc[UR6][R6.64+0x1c20] ;  /* 0x001c200606127981 */ /* 0x000f28000c1e1900 */
[----:B------:R-:W4:Y:S01]  /*08e0*/  LDG.E R23, desc[UR6][R4.64+0x68] ;  /* 0x0000680604177981 */ /* 0x000f22000c1e1900 */
[----:B---3--:R-:W-:Y:S01]  /*08f0*/  FFMA R27, R27, R22, R24 ;  /* 0x000000161b1b7223 */ /* 0x008fe20000000018 */
[----:B------:R-:W-:-:S02]  /*0900*/  IADD3 R24, PT, PT, R13, 0xe100, RZ ;  /* 0x0000e1000d187810 */ /* 0x000fc40007ffe0ff */
[----:B------:R-:W3:Y:S01]  /*0910*/  LDG.E R22, desc[UR6][R6.64+0x5460] ;  /* 0x0054600606167981 */ /* 0x000ee2000c1e1900 */
[----:B--2---:R-:W-:Y:S02]  /*0920*/  FFMA R29, R8, R9, R27 ;  /* 0x00000009081d7223 */ /* 0x004fe4000000001b */
[----:B------:R-:W-:Y:S01]  /*0930*/  IMAD.WIDE R8, R24, 0x4, R2 ;  /* 0x0000000418087825 */ /* 0x000fe200078e0202 */
[----:B------:R-:W3:Y:S04]  /*0940*/  LDG.E R27, desc[UR6][R4.64+0x6c] ;  /* 0x00006c06041b7981 */ /* 0x000ee8000c1e1900 */
[----:B------:R-:W2:Y:S01]  /*0950*/  LDG.E R24, desc[UR6][R4.64+0x70] ;  /* 0x0000700604187981 */ /* 0x000ea2000c1e1900 */
[----:B-----5:R-:W-:-:S03]  /*0960*/  FFMA R29, R0, R15, R29 ;  /* 0x0000000f001d7223 */ /* 0x020fc6000000001d */
[----:B------:R-:W2:Y:S01]  /*0970*/  LDG.E R15, desc[UR6][R8.64+-0x7080] ;  /* 0xff8f8006080f7981 */ /* 0x000ea2000c1e1900 */
[----:B----4-:R-:W-:-:S03]  /*0980*/  FFMA R29, R12, R17, R29 ;  /* 0x000000110c1d7223 */ /* 0x010fc6000000001d */
[----:B------:R-:W4:Y:S04]  /*0990*/  LDG.E R17, desc[UR6][R4.64+0x74] ;  /* 0x0000740604117981 */ /* 0x000f28000c1e1900 */
[----:B------:R-:W4:Y:S04]  /*09a0*/  LDG.E R0, desc[UR6][R8.64+-0x5460] ;  /* 0xffaba00608007981 */ /* 0x000f28000c1e1900 */
[----:B------:R-:W5:Y:S01]  /*09b0*/  LDG.E R6, desc[UR6][R4.64+0x78] ;  /* 0x0000780604067981 */ /* 0x000f62000c1e1900 */
[----:B------:R-:W-:-:S03]  /*09c0*/  FFMA R19, R14, R19, R29 ;  /* 0x000000130e137223 */ /* 0x000fc6000000001d */
[----:B------:R-:W5:Y:S01]  /*09d0*/  LDG.E R7, desc[UR6][R8.64+-0x3840] ;  /* 0xffc7c00608077981 */ /* 0x000f62000c1e1900 */
[----:B------:R-:W-:-:S03]  /*09e0*/  FFMA R16, R16, R21, R19 ;  /* 0x0000001510107223 */ /* 0x000fc60000000013 */
[----:B------:R-:W5:Y:S04]  /*09f0*/  LDG.E R12, desc[UR6][R4.64+0x7c] ;  /* 0x00007c06040c7981 */ /* 0x000f68000c1e1900 */
[----:B------:R-:W5:Y:S04]  /*0a00*/  LDG.E R19, desc[UR6][R8.64+-0x1c20] ;  /* 0xffe3e00608137981 */ /* 0x000f68000c1e1900 */
[----:B------:R-:W5:Y:S01]  /*0a10*/  LDG.E R21, desc[UR6][R8.64] ;  /* 0x0000000608157981 */ /* 0x000f62000c1e1900 */
[----:B------:R-:W-:-:S03]  /*0a20*/  FFMA R18, R25, R18, R16 ;  /* 0x0000001219127223 */ /* 0x000fc60000000010 */
[----:B------:R-:W5:Y:S01]  /*0a30*/  LDG.E R16, desc[UR6][R4.64+0x80] ;  /* 0x0000800604107981 */ /* 0x000f62000c1e1900 */
[----:B------:R-:W-:-:S03]  /*0a40*/  FFMA R14, R23, R20, R18 ;  /* 0x00000014170e7223 */ /* 0x000fc60000000012 */
[----:B------:R-:W5:Y:S04]  /*0a50*/  LDG.E R25, desc[UR6][R4.64+0x84] ;  /* 0x0000840604197981 */ /* 0x000f68000c1e1900 */
[----:B------:R-:W5:Y:S04]  /*0a60*/  LDG.E R18, desc[UR6][R8.64+0x1c20] ;  /* 0x001c200608127981 */ /* 0x000f68000c1e1900 */
[----:B------:R-:W5:Y:S04]  /*0a70*/  LDG.E R20, desc[UR6][R4.64+0x88] ;  /* 0x0000880604147981 */ /* 0x000f68000c1e1900 */
[----:B------:R-:W5:Y:S01]  /*0a80*/  LDG.E R23, desc[UR6][R8.64+0x3840] ;  /* 0x0038400608177981 */ /* 0x000f62000c1e1900 */
[----:B------:R-:W-:Y:S01]  /*0a90*/  IADD3 R29, PT, PT, R13, 0x11940, RZ ;  /* 0x000119400d1d7810 */ /* 0x000fe20007ffe0ff */
[----:B---3--:R-:W-:-:S02]  /*0aa0*/  FFMA R27, R27, R22, R14 ;  /* 0x000000161b1b7223 */ /* 0x008fc4000000000e */
[----:B------:R-:W3:Y:S02]  /*0ab0*/  LDG.E R22, desc[UR6][R8.64+0x5460] ;  /* 0x0054600608167981 */ /* 0x000ee4000c1e1900 */
[----:B--2---:R-:W-:Y:S01]  /*0ac0*/  FFMA R24, R24, R15, R27 ;  /* 0x0000000f18187223 */ /* 0x004fe2000000001b */
[----:B------:R-:W-:Y:S01]  /*0ad0*/  IMAD.WIDE R14, R29, 0x4, R2 ;  /* 0x000000041d0e7825 */ /* 0x000fe200078e0202 */
[----:B------:R-:W3:Y:S04]  /*0ae0*/  LDG.E R27, desc[UR6][R4.64+0x8c] ;  /* 0x00008c06041b7981 */ /* 0x000ee8000c1e1900 */
[----:B------:R-:W2:Y:S01]  /*0af0*/  LDG.E R9, desc[UR6][R4.64+0x98] ;  /* 0x0000980604097981 */ /* 0x000ea2000c1e1900 */
[----:B----4-:R-:W-:-:S03]  /*0b00*/  FFMA R29, R17, R0, R24 ;  /* 0x00000000111d7223 */ /* 0x010fc60000000018 */
[----:B------:R-:W4:Y:S04]  /*0b10*/  LDG.E R24, desc[UR6][R4.64+0x90] ;  /* 0x0000900604187981 */ /* 0x000f28000c1e1900 */
[----:B------:R-:W4:Y:S01]  /*0b20*/  LDG.E R17, desc[UR6][R14.64+-0x7080] ;  /* 0xff8f80060e117981 */ /* 0x000f22000c1e1900 */
[----:B-----5:R-:W-:-:S03]  /*0b30*/  FFMA R29, R6, R7, R29 ;  /* 0x00000007061d7223 */ /* 0x020fc6000000001d */
[----:B------:R-:W5:Y:S04]  /*0b40*/  LDG.E R7, desc[UR6][R4.64+0x94] ;  /* 0x0000940604077981 */ /* 0x000f68000c1e1900 */
[----:B------:R-:W5:Y:S01]  /*0b50*/  LDG.E R0, desc[UR6][R14.64+-0x5460] ;  /* 0xffaba0060e007981 */ /* 0x000f62000c1e1900 */
[----:B------:R-:W-:-:S03]  /*0b60*/  FFMA R19, R12, R19, R29 ;  /* 0x000000130c137223 */ /* 0x000fc6000000001d */
[----:B------:R-:W2:Y:S04]  /*0b70*/  LDG.E R6, desc[UR6][R14.64+-0x3840] ;  /* 0xffc7c0060e067981 */ /* 0x000ea8000c1e1900 */
[----:B------:R-:W2:Y:S01]  /*0b80*/  LDG.E R8, desc[UR6][R4.64+0x9c] ;  /* 0x00009c0604087981 */ /* 0x000ea2000c1e1900 */
        /* <DEDUP_REMOVED lines=8> */
[----:B------:R-:W2:Y:S04]  /*0c10*/  LDG.E R20, desc[UR6][R14.64+0x1c20] ;  /* 0x001c20060e147981 */ /* 0x000ea8000c1e1900 */
[----:B------:R-:W2:Y:S01]  /*0c20*/  LDG.E R23, desc[UR6][R4.64+0xa8] ;  /* 0x0000a80604177981 */ /* 0x000ea2000c1e1900 */
[----:B------:R-:W-:Y:S01]  /*0c30*/  IADD3 R29, PT, PT, R13, 0x15180, RZ ;  /* 0x000151800d1d7810 */ /* 0x000fe20007ffe0ff */
[----:B---3--:R-:W-:-:S02]  /*0c40*/  FFMA R27, R27, R22, R16 ;  /* 0x000000161b1b7223 */ /* 0x008fc40000000010 */
[----:B------:R-:W3:Y:S02]  /*0c50*/  LDG.E R22, desc[UR6][R14.64+0x5460] ;  /* 0x005460060e167981 */ /* 0x000ee4000c1e1900 */
[----:B----4-:R-:W-:Y:S01]  /*0c60*/  FFMA R24, R24, R17, R27 ;  /* 0x0000001118187223 */ /* 0x010fe2000000001b */
[----:B------:R-:W-:Y:S01]  /*0c70*/  IMAD.WIDE R16, R29, 0x4, R2 ;  /* 0x000000041d107825 */ /* 0x000fe200078e0202 */
[----:B------:R-:W3:Y:S04]  /*0c80*/  LDG.E R27, desc[UR6][R4.64+0xac] ;  /* 0x0000ac06041b7981 */ /* 0x000ee8000c1e1900 */
[----:B------:R-:W4:Y:S01]  /*0c90*/  LDG.E R15, desc[UR6][R16.64+-0x3840] ;  /* 0xffc7c006100f7981 */ /* 0x000f22000c1e1900 */
[----:B-----5:R-:W-:-:S03]  /*0ca0*/  FFMA R24, R7, R0, R24 ;  /* 0x0000000007187223 */ /* 0x020fc60000000018 */
[----:B------:R-:W5:Y:S01]  /*0cb0*/  LDG.E R0, desc[UR6][R4.64+0xb0] ;  /* 0x0000b00604007981 */ /* 0x000f62000c1e1900 */
[----:B--2---:R-:W-:-:S03]  /*0cc0*/  FFMA R29, R9, R6, R24 ;  /* 0x00000006091d7223 */ /* 0x004fc60000000018 */
[----:B------:R-:W5:Y:S04]  /*0cd0*/  LDG.E R7, desc[UR6][R16.64+-0x7080] ;  /* 0xff8f800610077981 */ /* 0x000f68000c1e1900 */
[----:B------:R-:W2:Y:S01]  /*0ce0*/  LDG.E R6, desc[UR6][R4.64+0xb4] ;  /* 0x0000b40604067981 */ /* 0x000ea2000c1e1900 */
[----:B------:R-:W-:-:S03]  /*0cf0*/  FFMA R24, R8, R19, R29 ;  /* 0x0000001308187223 */ /* 0x000fc6000000001d */
[----:B------:R-:W2:Y:S04]  /*0d00*/  LDG.E R9, desc[UR6][R16.64+-0x5460] ;  /* 0xffaba00610097981 */ /* 0x000ea8000c1e1900 */
[----:B------:R-:W4:Y:S01]  /*0d10*/  LDG.E R8, desc[UR6][R4.64+0xb8] ;  /* 0x0000b80604087981 */ /* 0x000f22000c1e1900 */
[----:B------:R-:W-:-:S03]  /*0d20*/  FFMA R24, R21, R12, R24 ;  /* 0x0000000c15187223 */ /* 0x000fc60000000018 */
[----:B------:R-:W4:Y:S04]  /*0d30*/  LDG.E R12, desc[UR6][R4.64+0xbc] ;  /* 0x0000bc06040c7981 */ /* 0x000f28000c1e1900 */
[----:B------:R-:W4:Y:S04]  /*0d40*/  LDG.E R19, desc[UR6][R16.64+-0x1c20] ;  /* 0xffe3e00610137981 */ /* 0x000f28000c1e1900 */
[----:B------:R-:W4:Y:S01]  /*0d50*/  LDG.E R14, desc[UR6][R4.64+0xc0] ;  /* 0x0000c006040e7981 */ /* 0x000f22000c1e1900 */
[----:B------:R-:W-:-:S03]  /*0d60*/  FFMA R20, R25, R20, R24 ;  /* 0x0000001419147223 */ /* 0x000fc60000000018 */
[----:B------:R-:W4:Y:S01]  /*0d70*/  LDG.E R21, desc[UR6][R16.64] ;  /* 0x0000000610157981 */ /* 0x000f22000c1e1900 */
[----:B------:R-:W-:-:S03]  /*0d80*/  FFMA R26, R23, R18, R20 ;  /* 0x00000012171a7223 */ /* 0x000fc60000000014 */
[----:B------:R-:W4:Y:S04]  /*0d90*/  LDG.E R20, desc[UR6][R4.64+0xc4] ;  /* 0x0000c40604147981 */ /* 0x000f28000c1e1900 */
[----:B------:R-:W4:Y:S04]  /*0da0*/  LDG.E R23, desc[UR6][R16.64+0x1c20] ;  /* 0x001c200610177981 */ /* 0x000f28000c1e1900 */
[----:B------:R-:W4:Y:S04]  /*0db0*/  LDG.E R18, desc[UR6][R16.64+0x3840] ;  /* 0x0038400610127981 */ /* 0x000f28000c1e1900 */
[----:B------:R-:W4:Y:S04]  /*0dc0*/  LDG.E R29, desc[UR6][R4.64+0xc8] ;  /* 0x0000c806041d7981 */ /* 0x000f28000c1e1900 */
[----:B------:R-:W4:Y:S04]  /*0dd0*/  LDG.E R25, desc[UR6][R16.64+0x5460] ;  /* 0x0054600610197981 */ /* 0x000f28000c1e1900 */
[----:B------:R0:W4:Y:S01]  /*0de0*/  LDG.E R24, desc[UR6][R4.64+0xcc] ;  /* 0x0000cc0604187981 */ /* 0x000122000c1e1900 */
[----:B------:R-:W-:-:S04]  /*0df0*/  UIADD3 UR4, UPT, UPT, UR4, 0x38, URZ ;  /* 0x0000003804047890 */ /* 0x000fc8000fffe0ff */
[----:B------:R-:W-:Y:S01]  /*0e00*/  UISETP.NE.AND UP0, UPT, UR4, 0x708, UPT ;  /* 0x000007080400788c */ /* 0x000fe2000bf05270 */
[----:B------:R-:W-:Y:S01]  /*0e10*/  IADD3 R13, PT, PT, R13, 0x189c0, RZ ;  /* 0x000189c00d0d7810 */ /* 0x000fe20007ffe0ff */
[----:B---3--:R-:W-:-:S04]  /*0e20*/  FFMA R27, R27, R22, R26 ;  /* 0x000000161b1b7223 */ /* 0x008fc8000000001a */
[----:B-----5:R-:W-:-:S04]  /*0e30*/  FFMA R7, R0, R7, R27 ;  /* 0x0000000700077223 */ /* 0x020fc8000000001b */
[----:B--2---:R-:W-:-:S04]  /*0e40*/  FFMA R7, R6, R9, R7 ;  /* 0x0000000906077223 */ /* 0x004fc80000000007 */
[----:B----4-:R-:W-:-:S04]  /*0e50*/  FFMA R7, R8, R15, R7 ;  /* 0x0000000f08077223 */ /* 0x010fc80000000007 */
[----:B------:R-:W-:-:S04]  /*0e60*/  FFMA R7, R12, R19, R7 ;  /* 0x000000130c077223 */ /* 0x000fc80000000007 */
[----:B------:R-:W-:Y:S01]  /*0e70*/  FFMA R7, R14, R21, R7 ;  /* 0x000000150e077223 */ /* 0x000fe20000000007 */
[----:B------:R-:W-:-:S03]  /*0e80*/  IADD3 R0, P0, PT, R4, 0xe0, RZ ;  /* 0x000000e004007810 */ /* 0x000fc60007f1e0ff */
[----:B------:R-:W-:Y:S01]  /*0e90*/  FFMA R20, R20, R23, R7 ;  /* 0x0000001714147223 */ /* 0x000fe20000000007 */
[----:B0-----:R-:W-:-:S03]  /*0ea0*/  IADD3.X R5, PT, PT, RZ, R5, RZ, P0, !PT ;  /* 0x00000005ff057210 */ /* 0x001fc600007fe4ff */
[----:B------:R-:W-:-:S04]  /*0eb0*/  FFMA R29, R29, R18, R20 ;  /* 0x000000121d1d7223 */ /* 0x000fc80000000014 */
[----:B------:R-:W-:Y:S01]  /*0ec0*/  FFMA R15, R24, R25, R29 ;  /* 0x00000019180f7223 */ /* 0x000fe2000000001d */
[----:B------:R-:W-:Y:S06]  /*0ed0*/  BRA.U UP0, `(.L_x_0) ;  /* 0xfffffff500107547 */ /* 0x000fec000b83ffff */
[----:B------:R-:W0:Y:S01]  /*0ee0*/  LDC.64 R2, c[0x0][0x390] ;  /* 0x0000e400ff027b82 */ /* 0x000e220000000a00 */
[----:B------:R-:W-:-:S05]  /*0ef0*/  IADD3 R11, PT, PT, R11, R10, RZ ;  /* 0x0000000a0b0b7210 */ /* 0x000fca0007ffe0ff */
[----:B0-----:R-:W-:-:S05]  /*0f00*/  IMAD.WIDE R2, R11, 0x4, R2 ;  /* 0x000000040b027825 */ /* 0x001fca00078e0202 */
[----:B------:R-:W-:Y:S01]  /*0f10*/  STG.E desc[UR6][R2.64], R15 ;  /* 0x0000000f02007986 */ /* 0x000fe2000c101906 */
[----:B------:R-:W-:Y:S05]  /*0f20*/  EXIT ;  /* 0x000000000000794d */ /* 0x000fea0003800000 */
.L_x_1:
[----:B------:R-:W-:-:S00]  /*0f30*/  BRA `(.L_x_1) ;  /* 0xfffffffc00fc7947 */ /* 0x000fc0000383ffff */
[----:B------:R-:W-:-:S00]  /*0f40*/  NOP ;  /* 0x0000000000007918 */ /* 0x000fc00000000000 */
        /* <DEDUP_REMOVED lines=11> */
.L_x_2:


//--------------------- .nv.global.init           --------------------------
	.section	.nv.global.init,"aw",@progbits
	.align	4
.nv.global.init:
	.type		mrg32k3aM1SubSeq,@object
	.size		mrg32k3aM1SubSeq,(mrg32k3aM2SubSeq - mrg32k3aM1SubSeq)
mrg32k3aM1SubSeq:
        /*0000*/ 	.byte	0x0b, 0xcc, 0xee, 0x04, 0x73, 0x29, 0x8b, 0x6f, 0xf6, 0x53, 0x03, 0xf6, 0x23, 0xf6, 0xea, 0xda
        /* <DEDUP_REMOVED lines=125> */
	.type		mrg32k3aM2SubSeq,@object
	.size		mrg32k3aM2SubSeq,(mrg32k3aM1 - mrg32k3aM2SubSeq)
mrg32k3aM2SubSeq:
        /* <DEDUP_REMOVED lines=126> */
	.type		mrg32k3aM1,@object
	.size		mrg32k3aM1,(mrg32k3aM1Seq - mrg32k3aM1)
mrg32k3aM1:
        /* <DEDUP_REMOVED lines=144> */
	.type		mrg32k3aM1Seq,@object
	.size		mrg32k3aM1Seq,(mrg32k3aM2 - mrg32k3aM1Seq)
mrg32k3aM1Seq:
        /* <DEDUP_REMOVED lines=144> */
	.type		mrg32k3aM2,@object
	.size		mrg32k3aM2,(mrg32k3aM2Seq - mrg32k3aM2)
mrg32k3aM2:
        /* <DEDUP_REMOVED lines=144> */
	.type		mrg32k3aM2Seq,@object
	.size		mrg32k3aM2Seq,(precalc_xorwow_matrix - mrg32k3aM2Seq)
mrg32k3aM2Seq:
        /* <DEDUP_REMOVED lines=144> */
	.type		precalc_xorwow_matrix,@object
	.size		precalc_xorwow_matrix,(precalc_xorwow_offset_matrix - precalc_xorwow_matrix)
precalc_xorwow_matrix:
        /* <DEDUP_REMOVED lines=6400> */
	.type		precalc_xorwow_offset_matrix,@object
	.size		precalc_xorwow_offset_matrix,(.L_1 - precalc_xorwow_offset_matrix)
precalc_xorwow_offset_matrix:
        /* <DEDUP_REMOVED lines=6400> */
.L_1:


//--------------------- .nv.shared.reserved.0     --------------------------
	.section	.nv.shared.reserved.0,"aw",@nobits
	.weak		__nv_reservedSMEM_offset_0_alias
	.size		__nv_reservedSMEM_offset_0_alias, 0, 64
	.other		__nv_reservedSMEM_offset_0_alias,@"STO_CUDA_RESERVED_SHARED STV_DEFAULT"
__nv_reservedSMEM_offset_0_alias:
	.zero		0
	.zero		64


//--------------------- .nv.constant0._Z19cuda_simple_mat_mulPfS_S_ --------------------------
	.section	.nv.constant0._Z19cuda_simple_mat_mulPfS_S_,"a",@progbits
	.sectionflags	@""
	.align	4
.nv.constant0._Z19cuda_simple_mat_mulPfS_S_:
	.zero		920


//--------------------- SYMBOLS --------------------------

	.type		.nv.reservedSmem.offset0,@object
	.size		.nv.reservedSmem.offset0,0x4
